//
// Generated by NVIDIA NVVM Compiler
//
// Compiler Build ID: CL-36424714
// Cuda compilation tools, release 13.0, V13.0.88
// Based on NVVM 20.0.0
//

.version 9.0
.target sm_100
.address_size 64

	// .globl	_Z6kernelv
.extern .func  (.param .b32 func_retval0) vprintf
(
	.param .b64 vprintf_param_0,
	.param .b64 vprintf_param_1
)
;
.global .align 1 .b8 $str[25] = {116, 104, 114, 101, 97, 100, 73, 100, 120, 58, 32, 40, 37, 100, 44, 32, 37, 100, 44, 32, 37, 100, 41, 10};
.global .align 1 .b8 $str$1[24] = {98, 108, 111, 99, 107, 73, 100, 120, 58, 32, 40, 37, 100, 44, 32, 37, 100, 44, 32, 37, 100, 41, 10};
.global .align 1 .b8 $str$2[24] = {98, 108, 111, 99, 107, 68, 105, 109, 58, 32, 40, 37, 100, 44, 32, 37, 100, 44, 32, 37, 100, 41, 10};
.global .align 1 .b8 $str$3[23] = {103, 114, 105, 100, 68, 105, 109, 58, 32, 40, 37, 100, 44, 32, 37, 100, 44, 32, 37, 100, 41, 10};

.visible .entry _Z6kernelv()
{
	.local .align 8 .b8 	__local_depot0[16];
	.reg .b64 	%SP;
	.reg .b64 	%SPL;
	.reg .b32 	%r<21>;
	.reg .b64 	%rd<11>;

	mov.u64 	%SPL, __local_depot0;
	cvta.local.u64 	%SP, %SPL;
	add.u64 	%rd1, %SP, 0;
	add.u64 	%rd2, %SPL, 0;
	mov.u32 	%r1, %tid.x;
	mov.u32 	%r2, %tid.y;
	mov.u32 	%r3, %tid.z;
	st.local.v2.u32 	[%rd2], {%r1, %r2};
	st.local.u32 	[%rd2+8], %r3;
	mov.u64 	%rd3, $str;
	cvta.global.u64 	%rd4, %rd3;
	{ // callseq 0, 0
	.param .b64 param0;
	st.param.b64 	[param0], %rd4;
	.param .b64 param1;
	st.param.b64 	[param1], %rd1;
	.param .b32 retval0;
	call.uni (retval0), 
	vprintf, 
	(
	param0, 
	param1
	);
	ld.param.b32 	%r4, [retval0];
	} // callseq 0
	mov.u32 	%r6, %ctaid.x;
	mov.u32 	%r7, %ctaid.y;
	mov.u32 	%r8, %ctaid.z;
	st.local.v2.u32 	[%rd2], {%r6, %r7};
	st.local.u32 	[%rd2+8], %r8;
	mov.u64 	%rd5, $str$1;
	cvta.global.u64 	%rd6, %rd5;
	{ // callseq 1, 0
	.param .b64 param0;
	st.param.b64 	[param0], %rd6;
	.param .b64 param1;
	st.param.b64 	[param1], %rd1;
	.param .b32 retval0;
	call.uni (retval0), 
	vprintf, 
	(
	param0, 
	param1
	);
	ld.param.b32 	%r9, [retval0];
	} // callseq 1
	mov.u32 	%r11, %ntid.x;
	mov.u32 	%r12, %ntid.y;
	mov.u32 	%r13, %ntid.z;
	st.local.v2.u32 	[%rd2], {%r11, %r12};
	st.local.u32 	[%rd2+8], %r13;
	mov.u64 	%rd7, $str$2;
	cvta.global.u64 	%rd8, %rd7;
	{ // callseq 2, 0
	.param .b64 param0;
	st.param.b64 	[param0], %rd8;
	.param .b64 param1;
	st.param.b64 	[param1], %rd1;
	.param .b32 retval0;
	call.uni (retval0), 
	vprintf, 
	(
	param0, 
	param1
	);
	ld.param.b32 	%r14, [retval0];
	} // callseq 2
	mov.u32 	%r16, %nctaid.x;
	mov.u32 	%r17, %nctaid.y;
	mov.u32 	%r18, %nctaid.z;
	st.local.v2.u32 	[%rd2], {%r16, %r17};
	st.local.u32 	[%rd2+8], %r18;
	mov.u64 	%rd9, $str$3;
	cvta.global.u64 	%rd10, %rd9;
	{ // callseq 3, 0
	.param .b64 param0;
	st.param.b64 	[param0], %rd10;
	.param .b64 param1;
	st.param.b64 	[param1], %rd1;
	.param .b32 retval0;
	call.uni (retval0), 
	vprintf, 
	(
	param0, 
	param1
	);
	ld.param.b32 	%r19, [retval0];
	} // callseq 3
	ret;

}


// ===== COMPILED SASS (sm_100) =====

	.target	sm_100

	.elftype	@"ET_EXEC"


//--------------------- .note.nv.tkinfo           --------------------------
	.section	.note.nv.tkinfo,"",@"SHT_NOTE"
	.sectionflags	@"SHF_NOTE_NV_TKINFO"
	.tkinfo
        /*0018*/ 	.word	0x00000002
        /*0030*/ 	.string	""
        /*0030*/ 	.string	"ptxas"
        /*0030*/ 	.string	"Cuda compilation tools, release 13.0, V13.0.88"
        /*0030*/ 	.string	"Build cuda_13.0.r13.0/compiler.36424714_0"
        /*0030*/ 	.string	"-arch sm_100 -m 64 "



//--------------------- .note.nv.cuinfo           --------------------------
	.section	.note.nv.cuinfo,"",@"SHT_NOTE"
	.sectionflags	@"SHF_NOTE_NV_CUINFO"
        /*0018*/ 	.short	0x0002
        /*001a*/ 	.short	0x0064
        /*001c*/ 	.short	0x0082
	.zero		2


//--------------------- .nv.info                  --------------------------
	.section	.nv.info,"",@"SHT_CUDA_INFO"
	.align	4


	//----- nvinfo : EIATTR_REGCOUNT
	.align		4
        /*0000*/ 	.byte	0x04, 0x2f
        /*0002*/ 	.short	(.L_5 - .L_4)
	.align		4
.L_4:
        /*0004*/ 	.word	index@(_Z6kernelv)
        /*0008*/ 	.word	0x00000018


	//----- nvinfo : EIATTR_FRAME_SIZE
	.align		4
.L_5:
        /*000c*/ 	.byte	0x04, 0x11
        /*000e*/ 	.short	(.L_7 - .L_6)
	.align		4
.L_6:
        /*0010*/ 	.word	index@(_Z6kernelv)
        /*0014*/ 	.word	0x00000010


	//----- nvinfo : EIATTR_MIN_STACK_SIZE
	.align		4
.L_7:
        /*0018*/ 	.byte	0x04, 0x12
        /*001a*/ 	.short	(.L_9 - .L_8)
	.align		4
.L_8:
        /*001c*/ 	.word	index@(_Z6kernelv)
        /*0020*/ 	.word	0x00000010
.L_9:


//--------------------- .nv.compat                --------------------------
	.section	.nv.compat,"",@"SHT_CUDA_COMPAT_INFO"
	.align	4
        /*0000*/ 	.byte	0x02, 0x09, 0x00, 0x00, 0x02, 0x02, 0x01, 0x00, 0x02, 0x05, 0x05, 0x00, 0x03, 0x07, 0x01, 0x01
        /*0010*/ 	.byte	0x02, 0x03, 0x00, 0x00, 0x02, 0x06, 0x01, 0x00, 0x04, 0x0b, 0x08, 0x00, 0x09, 0x00, 0x00, 0x00
        /*0020*/ 	.byte	0x00, 0x00, 0x00, 0x00


//--------------------- .nv.info._Z6kernelv       --------------------------
	.section	.nv.info._Z6kernelv,"",@"SHT_CUDA_INFO"
	.sectionflags	@""
	.align	4


	//----- nvinfo : EIATTR_CUDA_API_VERSION
	.align		4
        /*0000*/ 	.byte	0x04, 0x37
        /*0002*/ 	.short	(.L_11 - .L_10)
.L_10:
        /*0004*/ 	.word	0x00000082


	//----- nvinfo : EIATTR_SPARSE_MMA_MASK
	.align		4
.L_11:
        /*0008*/ 	.byte	0x03, 0x50
        /*000a*/ 	.short	0x0000


	//----- nvinfo : EIATTR_MAXREG_COUNT
	.align		4
        /*000c*/ 	.byte	0x03, 0x1b
        /*000e*/ 	.short	0x00ff


	//----- nvinfo : EIATTR_EXTERNS
	.align		4
        /*0010*/ 	.byte	0x04, 0x0f
        /*0012*/ 	.short	(.L_13 - .L_12)


	//   ....[0]....
	.align		4
.L_12:
        /*0014*/ 	.word	index@(vprintf)


	//----- nvinfo : EIATTR_MERCURY_ISA_VERSION
	.align		4
.L_13:
        /*0018*/ 	.byte	0x03, 0x5f
        /*001a*/ 	.short	0x0101


	//----- nvinfo : EIATTR_VRC_CTA_INIT_COUNT
	.align		4
        /*001c*/ 	.byte	0x02, 0x4a
	.zero		1
	.zero		1


	//----- nvinfo : EIATTR_SYSCALL_OFFSETS
	.align		4
        /*0020*/ 	.byte	0x04, 0x46
        /*0022*/ 	.short	(.L_15 - .L_14)


	//   ....[0]....
.L_14:
        /*0024*/ 	.word	0x00000130


	//   ....[1]....
        /*0028*/ 	.word	0x00000200


	//   ....[2]....
        /*002c*/ 	.word	0x000002d0


	//   ....[3]....
        /*0030*/ 	.word	0x000003a0


	//----- nvinfo : EIATTR_EXIT_INSTR_OFFSETS
	.align		4
.L_15:
        /*0034*/ 	.byte	0x04, 0x1c
        /*0036*/ 	.short	(.L_17 - .L_16)


	//   ....[0]....
.L_16:
        /*0038*/ 	.word	0x000003b0


	//----- nvinfo : EIATTR_SW_WAR
	.align		4
.L_17:
        /*003c*/ 	.byte	0x04, 0x36
        /*003e*/ 	.short	(.L_19 - .L_18)
.L_18:
        /*0040*/ 	.word	0x00000008
.L_19:


//--------------------- .nv.callgraph             --------------------------
	.section	.nv.callgraph,"",@"SHT_CUDA_CALLGRAPH"
	.align	4
	.sectionentsize	8
	.align		4
        /*0000*/ 	.word	0x00000000
	.align		4
        /*0004*/ 	.word	0xffffffff
	.align		4
        /*0008*/ 	.word	index@(_Z6kernelv)
	.align		4
        /*000c*/ 	.word	index@(vprintf)
	.align		4
        /*0010*/ 	.word	0x00000000
	.align		4
        /*0014*/ 	.word	0xfffffffe
	.align		4
        /*0018*/ 	.word	0x00000000
	.align		4
        /*001c*/ 	.word	0xfffffffd
	.align		4
        /*0020*/ 	.word	0x00000000
	.align		4
        /*0024*/ 	.word	0xfffffffc


//--------------------- .nv.constant4             --------------------------
	.section	.nv.constant4,"a",@progbits
	.align	8
	.align		8
.nv.constant4:
        /*0000*/ 	.dword	vprintf
	.align		8
        /*0008*/ 	.dword	$str
	.align		8
        /*0010*/ 	.dword	$str$1
	.align		8
        /*0018*/ 	.dword	$str$2
	.align		8
        /*0020*/ 	.dword	$str$3


//--------------------- .text._Z6kernelv          --------------------------
	.section	.text._Z6kernelv,"ax",@progbits
	.align	128
        .global         _Z6kernelv
        .type           _Z6kernelv,@function
        .size           _Z6kernelv,(.L_x_5 - _Z6kernelv)
        .other          _Z6kernelv,@"STO_CUDA_ENTRY STV_DEFAULT"
_Z6kernelv:
.text._Z6kernelv:
[----:B------:R-:W0:Y:S01]  /*0000*/  LDC R1, c[0x0][0x37c] ;  /* 0x0000df00ff017b82 */ /* 0x000e220000000800 */
[----:B------:R-:W1:Y:S01]  /*0010*/  S2R R10, SR_TID.X ;  /* 0x00000000000a7919 */ /* 0x000e620000002100 */
[----:B------:R-:W2:Y:S01]  /*0020*/  LDCU UR4, c[0x0][0x2f8] ;  /* 0x00005f00ff0477ac */ /* 0x000ea20008000800 */
[----:B0-----:R-:W-:Y:S01]  /*0030*/  VIADD R1, R1, 0xfffffff0 ;  /* 0xfffffff001017836 */ /* 0x001fe20000000000 */
[----:B------:R-:W-:Y:S01]  /*0040*/  MOV R2, 0x0 ;  /* 0x0000000000027802 */ /* 0x000fe20000000f00 */
[----:B------:R-:W1:Y:S01]  /*0050*/  S2R R11, SR_TID.Y ;  /* 0x00000000000b7919 */ /* 0x000e620000002200 */
[----:B------:R-:W0:Y:S02]  /*0060*/  LDCU UR5, c[0x0][0x2fc] ;  /* 0x00005f80ff0577ac */ /* 0x000e240008000800 */
[----:B------:R3:W4:Y:S01]  /*0070*/  LDC.64 R8, c[0x4][R2] ;  /* 0x0100000002087b82 */ /* 0x0007220000000a00 */
[----:B------:R-:W5:Y:S01]  /*0080*/  S2R R0, SR_TID.Z ;  /* 0x0000000000007919 */ /* 0x000f620000002300 */
[----:B------:R-:W3:Y:S01]  /*0090*/  LDCU.64 UR6, c[0x4][0x8] ;  /* 0x01000100ff0677ac */ /* 0x000ee20008000a00 */
[----:B--2---:R-:W-:-:S05]  /*00a0*/  IADD3 R17, P0, PT, R1, UR4, RZ ;  /* 0x0000000401117c10 */ /* 0x004fca000ff1e0ff */
[----:B0-----:R-:W-:Y:S02]  /*00b0*/  IMAD.X R16, RZ, RZ, UR5, P0 ;  /* 0x00000005ff107e24 */ /* 0x001fe400080e06ff */
[----:B------:R-:W-:Y:S01]  /*00c0*/  IMAD.MOV.U32 R6, RZ, RZ, R17 ;  /* 0x000000ffff067224 */ /* 0x000fe200078e0011 */
[----:B---3--:R-:W-:Y:S01]  /*00d0*/  MOV R4, UR6 ;  /* 0x0000000600047c02 */ /* 0x008fe20008000f00 */
[----:B------:R-:W-:Y:S01]  /*00e0*/  IMAD.U32 R5, RZ, RZ, UR7 ;  /* 0x00000007ff057e24 */ /* 0x000fe2000f8e00ff */
[----:B------:R-:W-:Y:S01]  /*00f0*/  MOV R7, R16 ;  /* 0x0000001000077202 */ /* 0x000fe20000000f00 */
[----:B-1----:R0:W-:Y:S04]  /*0100*/  STL.64 [R1], R10 ;  /* 0x0000000a01007387 */ /* 0x0021e80000100a00 */
[----:B-----5:R0:W-:Y:S02]  /*0110*/  STL [R1+0x8], R0 ;  /* 0x0000080001007387 */ /* 0x0201e40000100800 */
[----:B------:R-:W-:-:S07]  /*0120*/  LEPC R20, `(.L_x_0) ;  /* 0x000000001014794e */ /* 0x000fce0000000000 */
[----:B0---4-:R-:W-:Y:S05]  /*0130*/  CALL.ABS.NOINC R8 ;  /* 0x0000000008007343 */ /* 0x011fea0003c00000 */
.L_x_0:
[----:B------:R-:W0:Y:S01]  /*0140*/  S2R R8, SR_CTAID.X ;  /* 0x0000000000087919 */ /* 0x000e220000002500 */
[----:B------:R1:W2:Y:S01]  /*0150*/  LDC.64 R10, c[0x4][R2] ;  /* 0x01000000020a7b82 */ /* 0x0002a20000000a00 */
[----:B------:R-:W3:Y:S01]  /*0160*/  LDCU.64 UR4, c[0x4][0x10] ;  /* 0x01000200ff0477ac */ /* 0x000ee20008000a00 */
[----:B------:R-:W-:Y:S01]  /*0170*/  MOV R6, R17 ;  /* 0x0000001100067202 */ /* 0x000fe20000000f00 */
[----:B------:R-:W0:Y:S01]  /*0180*/  S2R R9, SR_CTAID.Y ;  /* 0x0000000000097919 */ /* 0x000e220000002600 */
[----:B------:R-:W-:Y:S01]  /*0190*/  IMAD.MOV.U32 R7, RZ, RZ, R16 ;  /* 0x000000ffff077224 */ /* 0x000fe200078e0010 */
[----:B------:R-:W4:Y:S01]  /*01a0*/  S2R R0, SR_CTAID.Z ;  /* 0x0000000000007919 */ /* 0x000f220000002700 */
[----:B---3--:R-:W-:Y:S02]  /*01b0*/  IMAD.U32 R4, RZ, RZ, UR4 ;  /* 0x00000004ff047e24 */ /* 0x008fe4000f8e00ff */
[----:B------:R-:W-:Y:S01]  /*01c0*/  IMAD.U32 R5, RZ, RZ, UR5 ;  /* 0x00000005ff057e24 */ /* 0x000fe2000f8e00ff */
[----:B0-----:R1:W-:Y:S04]  /*01d0*/  STL.64 [R1], R8 ;  /* 0x0000000801007387 */ /* 0x0013e80000100a00 */
[----:B----4-:R1:W-:Y:S02]  /*01e0*/  STL [R1+0x8], R0 ;  /* 0x0000080001007387 */ /* 0x0103e40000100800 */
[----:B------:R-:W-:-:S07]  /*01f0*/  LEPC R20, `(.L_x_1) ;  /* 0x000000001014794e */ /* 0x000fce0000000000 */
[----:B-12---:R-:W-:Y:S05]  /*0200*/  CALL.ABS.NOINC R10 ;  /* 0x000000000a007343 */ /* 0x006fea0003c00000 */
.L_x_1:
[----:B------:R-:W0:Y:S01]  /*0210*/  LDC R8, c[0x0][0x360] ;  /* 0x0000d800ff087b82 */ /* 0x000e220000000800 */
[----:B------:R-:W1:Y:S01]  /*0220*/  LDCU.64 UR4, c[0x4][0x18] ;  /* 0x01000300ff0477ac */ /* 0x000e620008000a00 */
[----:B------:R-:W-:Y:S01]  /*0230*/  IMAD.MOV.U32 R6, RZ, RZ, R17 ;  /* 0x000000ffff067224 */ /* 0x000fe200078e0011 */
[----:B------:R-:W-:-:S05]  /*0240*/  MOV R7, R16 ;  /* 0x0000001000077202 */ /* 0x000fca0000000f00 */
[----:B------:R-:W0:Y:S08]  /*0250*/  LDC R9, c[0x0][0x364] ;  /* 0x0000d900ff097b82 */ /* 0x000e300000000800 */
[----:B------:R-:W2:Y:S01]  /*0260*/  LDC R0, c[0x0][0x368] ;  /* 0x0000da00ff007b82 */ /* 0x000ea20000000800 */
[----:B-1----:R-:W-:Y:S01]  /*0270*/  IMAD.U32 R4, RZ, RZ, UR4 ;  /* 0x00000004ff047e24 */ /* 0x002fe2000f8e00ff */
[----:B------:R-:W-:-:S06]  /*0280*/  MOV R5, UR5 ;  /* 0x0000000500057c02 */ /* 0x000fcc0008000f00 */
[----:B------:R1:W3:Y:S01]  /*0290*/  LDC.64 R10, c[0x4][R2] ;  /* 0x01000000020a7b82 */ /* 0x0002e20000000a00 */
[----:B0-----:R1:W-:Y:S04]  /*02a0*/  STL.64 [R1], R8 ;  /* 0x0000000801007387 */ /* 0x0013e80000100a00 */
[----:B--2---:R1:W-:Y:S02]  /*02b0*/  STL [R1+0x8], R0 ;  /* 0x0000080001007387 */ /* 0x0043e40000100800 */
[----:B------:R-:W-:-:S07]  /*02c0*/  LEPC R20, `(.L_x_2) ;  /* 0x000000001014794e */ /* 0x000fce0000000000 */
[----:B-1-3--:R-:W-:Y:S05]  /*02d0*/  CALL.ABS.NOINC R10 ;  /* 0x000000000a007343 */ /* 0x00afea0003c00000 */
.L_x_2:
        /* <DEDUP_REMOVED lines=8> */
[----:B------:R-:W1:Y:S01]  /*0360*/  LDC.64 R2, c[0x4][R2] ;  /* 0x0100000002027b82 */ /* 0x000e620000000a00 */
[----:B0-----:R0:W-:Y:S04]  /*0370*/  STL.64 [R1], R8 ;  /* 0x0000000801007387 */ /* 0x0011e80000100a00 */
[----:B--2---:R0:W-:Y:S02]  /*0380*/  STL [R1+0x8], R0 ;  /* 0x0000080001007387 */ /* 0x0041e40000100800 */
[----:B------:R-:W-:-:S07]  /*0390*/  LEPC R20, `(.L_x_3) ;  /* 0x000000001014794e */ /* 0x000fce0000000000 */
[----:B01----:R-:W-:Y:S05]  /*03a0*/  CALL.ABS.NOINC R2 ;  /* 0x0000000002007343 */ /* 0x003fea0003c00000 */
.L_x_3:
[----:B------:R-:W-:Y:S05]  /*03b0*/  EXIT ;  /* 0x000000000000794d */ /* 0x000fea0003800000 */
.L_x_4:
[----:B------:R-:W-:-:S00]  /*03c0*/  BRA `(.L_x_4) ;  /* 0xfffffffc00fc7947 */ /* 0x000fc0000383ffff */
[----:B------:R-:W-:-:S00]  /*03d0*/  NOP ;  /* 0x0000000000007918 */ /* 0x000fc00000000000 */
        /* <DEDUP_REMOVED lines=10> */
.L_x_5:


//--------------------- .nv.global.init           --------------------------
	.section	.nv.global.init,"aw",@progbits
.nv.global.init:
	.type		$str$3,@object
	.size		$str$3,($str$2 - $str$3)
$str$3:
        /*0000*/ 	.byte	0x67, 0x72, 0x69, 0x64, 0x44, 0x69, 0x6d, 0x3a, 0x20, 0x28, 0x25, 0x64, 0x2c, 0x20, 0x25, 0x64
        /*0010*/ 	.byte	0x2c, 0x20, 0x25, 0x64, 0x29, 0x0a, 0x00
	.type		$str$2,@object
	.size		$str$2,($str$1 - $str$2)
$str$2:
        /*0017*/ 	.byte	0x62, 0x6c, 0x6f, 0x63, 0x6b, 0x44, 0x69, 0x6d, 0x3a, 0x20, 0x28, 0x25, 0x64, 0x2c, 0x20, 0x25
        /*0027*/ 	.byte	0x64, 0x2c, 0x20, 0x25, 0x64, 0x29, 0x0a, 0x00
	.type		$str$1,@object
	.size		$str$1,($str - $str$1)
$str$1:
        /*002f*/ 	.byte	0x62, 0x6c, 0x6f, 0x63, 0x6b, 0x49, 0x64, 0x78, 0x3a, 0x20, 0x28, 0x25, 0x64, 0x2c, 0x20, 0x25
        /*003f*/ 	.byte	0x64, 0x2c, 0x20, 0x25, 0x64, 0x29, 0x0a, 0x00
	.type		$str,@object
	.size		$str,(.L_0 - $str)
$str:
        /*0047*/ 	.byte	0x74, 0x68, 0x72, 0x65, 0x61, 0x64, 0x49, 0x64, 0x78, 0x3a, 0x20, 0x28, 0x25, 0x64, 0x2c, 0x20
        /*0057*/ 	.byte	0x25, 0x64, 0x2c, 0x20, 0x25, 0x64, 0x29, 0x0a, 0x00
.L_0:


//--------------------- .nv.shared.reserved.0     --------------------------
	.section	.nv.shared.reserved.0,"aw",@nobits
	.weak		__nv_reservedSMEM_offset_0_alias
	.size		__nv_reservedSMEM_offset_0_alias, 0, 64
	.other		__nv_reservedSMEM_offset_0_alias,@"STO_CUDA_RESERVED_SHARED STV_DEFAULT"
__nv_reservedSMEM_offset_0_alias:
	.zero		0
	.zero		64


//--------------------- .nv.constant0._Z6kernelv  --------------------------
	.section	.nv.constant0._Z6kernelv,"a",@progbits
	.sectionflags	@""
	.align	4
.nv.constant0._Z6kernelv:
	.zero		896


//--------------------- SYMBOLS --------------------------

	.type		.nv.reservedSmem.offset0,@object
	.size		.nv.reservedSmem.offset0,0x4
	.type		vprintf,@function
